//
// Generated by NVIDIA NVVM Compiler
//
// Compiler Build ID: CL-36424714
// Cuda compilation tools, release 13.0, V13.0.88
// Based on NVVM 20.0.0
//

.version 9.0
.target sm_100
.address_size 64

	// .globl	genPtrsKernel

.visible .entry genPtrsKernel(
	.param .u32 genPtrsKernel_param_0,
	.param .u64 .ptr .align 1 genPtrsKernel_param_1,
	.param .u32 genPtrsKernel_param_2,
	.param .u64 .ptr .align 1 genPtrsKernel_param_3,
	.param .u32 genPtrsKernel_param_4
)
{
	.reg .pred 	%p<2>;
	.reg .b32 	%r<10>;
	.reg .b64 	%rd<8>;

	ld.param.u32 	%r4, [genPtrsKernel_param_0];
	ld.param.u64 	%rd1, [genPtrsKernel_param_1];
	ld.param.u32 	%r2, [genPtrsKernel_param_2];
	ld.param.u64 	%rd2, [genPtrsKernel_param_3];
	ld.param.u32 	%r3, [genPtrsKernel_param_4];
	mov.u32 	%r5, %ctaid.x;
	mov.u32 	%r6, %ntid.x;
	mov.u32 	%r7, %tid.x;
	mad.lo.s32 	%r1, %r5, %r6, %r7;
	setp.ge.s32 	%p1, %r1, %r4;
	@%p1 bra 	$L__BB0_2;
	cvta.to.global.u64 	%rd3, %rd2;
	mul.lo.s32 	%r8, %r2, %r1;
	mul.wide.s32 	%rd4, %r8, 8;
	add.s64 	%rd5, %rd1, %rd4;
	mul.lo.s32 	%r9, %r3, %r1;
	mul.wide.s32 	%rd6, %r9, 8;
	add.s64 	%rd7, %rd3, %rd6;
	st.global.u64 	[%rd7], %rd5;
$L__BB0_2:
	ret;

}


// ===== COMPILED SASS (sm_100) =====

	.target	sm_100

	.elftype	@"ET_EXEC"


//--------------------- .note.nv.tkinfo           --------------------------
	.section	.note.nv.tkinfo,"",@"SHT_NOTE"
	.sectionflags	@"SHF_NOTE_NV_TKINFO"
	.tkinfo
        /*0018*/ 	.word	0x00000002
        /*0030*/ 	.string	""
        /*0030*/ 	.string	"ptxas"
        /*0030*/ 	.string	"Cuda compilation tools, release 13.0, V13.0.88"
        /*0030*/ 	.string	"Build cuda_13.0.r13.0/compiler.36424714_0"
        /*0030*/ 	.string	"-arch sm_100 -m 64 "



//--------------------- .note.nv.cuinfo           --------------------------
	.section	.note.nv.cuinfo,"",@"SHT_NOTE"
	.sectionflags	@"SHF_NOTE_NV_CUINFO"
        /*0018*/ 	.short	0x0002
        /*001a*/ 	.short	0x0064
        /*001c*/ 	.short	0x0082
	.zero		2


//--------------------- .nv.info                  --------------------------
	.section	.nv.info,"",@"SHT_CUDA_INFO"
	.align	4


	//----- nvinfo : EIATTR_REGCOUNT
	.align		4
        /*0000*/ 	.byte	0x04, 0x2f
        /*0002*/ 	.short	(.L_1 - .L_0)
	.align		4
.L_0:
        /*0004*/ 	.word	index@(genPtrsKernel)
        /*0008*/ 	.word	0x0000000c


	//----- nvinfo : EIATTR_FRAME_SIZE
	.align		4
.L_1:
        /*000c*/ 	.byte	0x04, 0x11
        /*000e*/ 	.short	(.L_3 - .L_2)
	.align		4
.L_2:
        /*0010*/ 	.word	index@(genPtrsKernel)
        /*0014*/ 	.word	0x00000000


	//----- nvinfo : EIATTR_MIN_STACK_SIZE
	.align		4
.L_3:
        /*0018*/ 	.byte	0x04, 0x12
        /*001a*/ 	.short	(.L_5 - .L_4)
	.align		4
.L_4:
        /*001c*/ 	.word	index@(genPtrsKernel)
        /*0020*/ 	.word	0x00000000
.L_5:


//--------------------- .nv.compat                --------------------------
	.section	.nv.compat,"",@"SHT_CUDA_COMPAT_INFO"
	.align	4
        /*0000*/ 	.byte	0x02, 0x09, 0x00, 0x00, 0x02, 0x02, 0x01, 0x00, 0x02, 0x05, 0x05, 0x00, 0x03, 0x07, 0x01, 0x01
        /*0010*/ 	.byte	0x02, 0x03, 0x00, 0x00, 0x02, 0x06, 0x01, 0x00, 0x04, 0x0b, 0x08, 0x00, 0x09, 0x00, 0x00, 0x00
        /*0020*/ 	.byte	0x00, 0x00, 0x00, 0x00


//--------------------- .nv.info.genPtrsKernel    --------------------------
	.section	.nv.info.genPtrsKernel,"",@"SHT_CUDA_INFO"
	.sectionflags	@""
	.align	4


	//----- nvinfo : EIATTR_CUDA_API_VERSION
	.align		4
        /*0000*/ 	.byte	0x04, 0x37
        /*0002*/ 	.short	(.L_7 - .L_6)
.L_6:
        /*0004*/ 	.word	0x00000082


	//----- nvinfo : EIATTR_KPARAM_INFO
	.align		4
.L_7:
        /*0008*/ 	.byte	0x04, 0x17
        /*000a*/ 	.short	(.L_9 - .L_8)
.L_8:
        /*000c*/ 	.word	0x00000000
        /*0010*/ 	.short	0x0004
        /*0012*/ 	.short	0x0020
        /*0014*/ 	.byte	0x00, 0xf0, 0x11, 0x00


	//----- nvinfo : EIATTR_KPARAM_INFO
	.align		4
.L_9:
        /*0018*/ 	.byte	0x04, 0x17
        /*001a*/ 	.short	(.L_11 - .L_10)
.L_10:
        /*001c*/ 	.word	0x00000000
        /*0020*/ 	.short	0x0003
        /*0022*/ 	.short	0x0018
        /*0024*/ 	.byte	0x00, 0xf5, 0x21, 0x00


	//----- nvinfo : EIATTR_KPARAM_INFO
	.align		4
.L_11:
        /*0028*/ 	.byte	0x04, 0x17
        /*002a*/ 	.short	(.L_13 - .L_12)
.L_12:
        /*002c*/ 	.word	0x00000000
        /*0030*/ 	.short	0x0002
        /*0032*/ 	.short	0x0010
        /*0034*/ 	.byte	0x00, 0xf0, 0x11, 0x00


	//----- nvinfo : EIATTR_KPARAM_INFO
	.align		4
.L_13:
        /*0038*/ 	.byte	0x04, 0x17
        /*003a*/ 	.short	(.L_15 - .L_14)
.L_14:
        /*003c*/ 	.word	0x00000000
        /*0040*/ 	.short	0x0001
        /*0042*/ 	.short	0x0008
        /*0044*/ 	.byte	0x00, 0xf5, 0x21, 0x00


	//----- nvinfo : EIATTR_KPARAM_INFO
	.align		4
.L_15:
        /*0048*/ 	.byte	0x04, 0x17
        /*004a*/ 	.short	(.L_17 - .L_16)
.L_16:
        /*004c*/ 	.word	0x00000000
        /*0050*/ 	.short	0x0000
        /*0052*/ 	.short	0x0000
        /*0054*/ 	.byte	0x00, 0xf0, 0x11, 0x00


	//----- nvinfo : EIATTR_SPARSE_MMA_MASK
	.align		4
.L_17:
        /*0058*/ 	.byte	0x03, 0x50
        /*005a*/ 	.short	0x0000


	//----- nvinfo : EIATTR_MAXREG_COUNT
	.align		4
        /*005c*/ 	.byte	0x03, 0x1b
        /*005e*/ 	.short	0x00ff


	//----- nvinfo : EIATTR_MERCURY_ISA_VERSION
	.align		4
        /*0060*/ 	.byte	0x03, 0x5f
        /*0062*/ 	.short	0x0101


	//----- nvinfo : EIATTR_VRC_CTA_INIT_COUNT
	.align		4
        /*0064*/ 	.byte	0x02, 0x4a
	.zero		1
	.zero		1


	//----- nvinfo : EIATTR_EXIT_INSTR_OFFSETS
	.align		4
        /*0068*/ 	.byte	0x04, 0x1c
        /*006a*/ 	.short	(.L_19 - .L_18)


	//   ....[0]....
.L_18:
        /*006c*/ 	.word	0x00000070


	//   ....[1]....
        /*0070*/ 	.word	0x00000120


	//----- nvinfo : EIATTR_CBANK_PARAM_SIZE
	.align		4
.L_19:
        /*0074*/ 	.byte	0x03, 0x19
        /*0076*/ 	.short	0x0024


	//----- nvinfo : EIATTR_PARAM_CBANK
	.align		4
        /*0078*/ 	.byte	0x04, 0x0a
        /*007a*/ 	.short	(.L_21 - .L_20)
	.align		4
.L_20:
        /*007c*/ 	.word	index@(.nv.constant0.genPtrsKernel)
        /*0080*/ 	.short	0x0380
        /*0082*/ 	.short	0x0024


	//----- nvinfo : EIATTR_SW_WAR
	.align		4
.L_21:
        /*0084*/ 	.byte	0x04, 0x36
        /*0086*/ 	.short	(.L_23 - .L_22)
.L_22:
        /*0088*/ 	.word	0x00000008
.L_23:


//--------------------- .nv.callgraph             --------------------------
	.section	.nv.callgraph,"",@"SHT_CUDA_CALLGRAPH"
	.align	4
	.sectionentsize	8
	.align		4
        /*0000*/ 	.word	0x00000000
	.align		4
        /*0004*/ 	.word	0xffffffff
	.align		4
        /*0008*/ 	.word	0x00000000
	.align		4
        /*000c*/ 	.word	0xfffffffe
	.align		4
        /*0010*/ 	.word	0x00000000
	.align		4
        /*0014*/ 	.word	0xfffffffd
	.align		4
        /*0018*/ 	.word	0x00000000
	.align		4
        /*001c*/ 	.word	0xfffffffc


//--------------------- .text.genPtrsKernel       --------------------------
	.section	.text.genPtrsKernel,"ax",@progbits
	.align	128
        .global         genPtrsKernel
        .type           genPtrsKernel,@function
        .size           genPtrsKernel,(.L_x_1 - genPtrsKernel)
        .other          genPtrsKernel,@"STO_CUDA_ENTRY STV_DEFAULT"
genPtrsKernel:
.text.genPtrsKernel:
[----:B------:R-:W-:Y:S01]  /*0000*/  LDC R1, c[0x0][0x37c] ;  /* 0x0000df00ff017b82 */ /* 0x000fe20000000800 */
[----:B------:R-:W0:Y:S07]  /*0010*/  S2R R3, SR_TID.X ;  /* 0x0000000000037919 */ /* 0x000e2e0000002100 */
[----:B------:R-:W0:Y:S01]  /*0020*/  S2UR UR4, SR_CTAID.X ;  /* 0x00000000000479c3 */ /* 0x000e220000002500 */
[----:B------:R-:W1:Y:S07]  /*0030*/  LDCU UR5, c[0x0][0x380] ;  /* 0x00007000ff0577ac */ /* 0x000e6e0008000800 */
[----:B------:R-:W0:Y:S02]  /*0040*/  LDC R0, c[0x0][0x360] ;  /* 0x0000d800ff007b82 */ /* 0x000e240000000800 */
[----:B0-----:R-:W-:-:S05]  /*0050*/  IMAD R0, R0, UR4, R3 ;  /* 0x0000000400007c24 */ /* 0x001fca000f8e0203 */
[----:B-1----:R-:W-:-:S13]  /*0060*/  ISETP.GE.AND P0, PT, R0, UR5, PT ;  /* 0x0000000500007c0c */ /* 0x002fda000bf06270 */
[----:B------:R-:W-:Y:S05]  /*0070*/  @P0 EXIT ;  /* 0x000000000000094d */ /* 0x000fea0003800000 */
[----:B------:R-:W0:Y:S01]  /*0080*/  LDC.64 R2, c[0x0][0x388] ;  /* 0x0000e200ff027b82 */ /* 0x000e220000000a00 */
[----:B------:R-:W1:Y:S01]  /*0090*/  LDCU UR6, c[0x0][0x390] ;  /* 0x00007200ff0677ac */ /* 0x000e620008000800 */
[----:B------:R-:W2:Y:S06]  /*00a0*/  LDCU UR7, c[0x0][0x3a0] ;  /* 0x00007400ff0777ac */ /* 0x000eac0008000800 */
[----:B------:R-:W3:Y:S01]  /*00b0*/  LDC.64 R4, c[0x0][0x398] ;  /* 0x0000e600ff047b82 */ /* 0x000ee20000000a00 */
[----:B------:R-:W4:Y:S01]  /*00c0*/  LDCU.64 UR4, c[0x0][0x358] ;  /* 0x00006b00ff0477ac */ /* 0x000f220008000a00 */
[----:B-1----:R-:W-:-:S02]  /*00d0*/  IMAD R7, R0, UR6, RZ ;  /* 0x0000000600077c24 */ /* 0x002fc4000f8e02ff */
[----:B--2---:R-:W-:Y:S02]  /*00e0*/  IMAD R9, R0, UR7, RZ ;  /* 0x0000000700097c24 */ /* 0x004fe4000f8e02ff */
[----:B0-----:R-:W-:-:S04]  /*00f0*/  IMAD.WIDE R2, R7, 0x8, R2 ;  /* 0x0000000807027825 */ /* 0x001fc800078e0202 */
[----:B---3--:R-:W-:-:S05]  /*0100*/  IMAD.WIDE R4, R9, 0x8, R4 ;  /* 0x0000000809047825 */ /* 0x008fca00078e0204 */
[----:B----4-:R-:W-:Y:S01]  /*0110*/  STG.E.64 desc[UR4][R4.64], R2 ;  /* 0x0000000204007986 */ /* 0x010fe2000c101b04 */
[----:B------:R-:W-:Y:S05]  /*0120*/  EXIT ;  /* 0x000000000000794d */ /* 0x000fea0003800000 */
.L_x_0:
[----:B------:R-:W-:-:S00]  /*0130*/  BRA `(.L_x_0) ;  /* 0xfffffffc00fc7947 */ /* 0x000fc0000383ffff */
[----:B------:R-:W-:-:S00]  /*0140*/  NOP ;  /* 0x0000000000007918 */ /* 0x000fc00000000000 */
        /* <DEDUP_REMOVED lines=11> */
.L_x_1:


//--------------------- .nv.shared.reserved.0     --------------------------
	.section	.nv.shared.reserved.0,"aw",@nobits
	.weak		__nv_reservedSMEM_offset_0_alias
	.size		__nv_reservedSMEM_offset_0_alias, 0, 64
	.other		__nv_reservedSMEM_offset_0_alias,@"STO_CUDA_RESERVED_SHARED STV_DEFAULT"
__nv_reservedSMEM_offset_0_alias:
	.zero		0
	.zero		64


//--------------------- .nv.constant0.genPtrsKernel --------------------------
	.section	.nv.constant0.genPtrsKernel,"a",@progbits
	.sectionflags	@""
	.align	4
.nv.constant0.genPtrsKernel:
	.zero		932


//--------------------- SYMBOLS --------------------------

	.type		.nv.reservedSmem.offset0,@object
	.size		.nv.reservedSmem.offset0,0x4
